	.headerflags	@"EF_CUDA_TEXMODE_UNIFIED EF_CUDA_64BIT_ADDRESS EF_CUDA_ACCELERATORS EF_CUDA_SM90 EF_CUDA_VIRTUAL_SM(EF_CUDA_SM90)"
	.elftype	@"ET_EXEC"


//--------------------- .nv.info                  --------------------------
	.section	.nv.info,"",@"SHT_CUDA_INFO"
	.align	4


	//----- nvinfo : EIATTR_REGCOUNT
	.align		4
        /*0000*/ 	.byte	0x04, 0x2f
        /*0002*/ 	.short	(.L_1 - .L_0)
	.align		4
.L_0:
        /*0004*/ 	.word	index@(triton_poi_fused_convolution_silu_13)
        /*0008*/ 	.word	0x00000010


	//----- nvinfo : EIATTR_MIN_STACK_SIZE
	.align		4
.L_1:
        /*000c*/ 	.byte	0x04, 0x12
        /*000e*/ 	.short	(.L_3 - .L_2)
	.align		4
.L_2:
        /*0010*/ 	.word	index@(triton_poi_fused_convolution_silu_13)
        /*0014*/ 	.word	0x00000000


	//----- nvinfo : EIATTR_FRAME_SIZE
	.align		4
.L_3:
        /*0018*/ 	.byte	0x04, 0x11
        /*001a*/ 	.short	(.L_5 - .L_4)
	.align		4
.L_4:
        /*001c*/ 	.word	index@(triton_poi_fused_convolution_silu_13)
        /*0020*/ 	.word	0x00000000


	//----- nvinfo : EIATTR_MIN_STACK_SIZE
	.align		4
.L_5:
        /*0024*/ 	.byte	0x04, 0x12
        /*0026*/ 	.short	(.L_7 - .L_6)
	.align		4
.L_6:
        /*0028*/ 	.word	index@(triton_poi_fused_convolution_silu_13)
        /*002c*/ 	.word	0x00000000
.L_7:


//--------------------- .nv.info.triton_poi_fused_convolution_silu_13 --------------------------
	.section	.nv.info.triton_poi_fused_convolution_silu_13,"",@"SHT_CUDA_INFO"
	.sectionflags	@""
	.align	4


	//----- nvinfo : EIATTR_CUDA_API_VERSION
	.align		4
        /*0000*/ 	.byte	0x04, 0x37
        /*0002*/ 	.short	(.L_9 - .L_8)
.L_8:
        /*0004*/ 	.word	0x0000007c


	//----- nvinfo : EIATTR_KPARAM_INFO
	.align		4
.L_9:
        /*0008*/ 	.byte	0x04, 0x17
        /*000a*/ 	.short	(.L_11 - .L_10)
.L_10:
        /*000c*/ 	.word	0x00000000
        /*0010*/ 	.short	0x0003
        /*0012*/ 	.short	0x0018
        /*0014*/ 	.byte	0x00, 0xf0, 0x11, 0x00


	//----- nvinfo : EIATTR_KPARAM_INFO
	.align		4
.L_11:
        /*0018*/ 	.byte	0x04, 0x17
        /*001a*/ 	.short	(.L_13 - .L_12)
.L_12:
        /*001c*/ 	.word	0x00000000
        /*0020*/ 	.short	0x0002
        /*0022*/ 	.short	0x0010
        /*0024*/ 	.byte	0x00, 0xf4, 0x21, 0x00


	//----- nvinfo : EIATTR_KPARAM_INFO
	.align		4
.L_13:
        /*0028*/ 	.byte	0x04, 0x17
        /*002a*/ 	.short	(.L_15 - .L_14)
.L_14:
        /*002c*/ 	.word	0x00000000
        /*0030*/ 	.short	0x0001
        /*0032*/ 	.short	0x0008
        /*0034*/ 	.byte	0x00, 0xf4, 0x21, 0x00


	//----- nvinfo : EIATTR_KPARAM_INFO
	.align		4
.L_15:
        /*0038*/ 	.byte	0x04, 0x17
        /*003a*/ 	.short	(.L_17 - .L_16)
.L_16:
        /*003c*/ 	.word	0x00000000
        /*0040*/ 	.short	0x0000
        /*0042*/ 	.short	0x0000
        /*0044*/ 	.byte	0x00, 0xf4, 0x21, 0x00


	//----- nvinfo : EIATTR_SPARSE_MMA_MASK
	.align		4
.L_17:
        /*0048*/ 	.byte	0x03, 0x50
        /*004a*/ 	.short	0x0000


	//----- nvinfo : EIATTR_MAXREG_COUNT
	.align		4
        /*004c*/ 	.byte	0x03, 0x1b
        /*004e*/ 	.short	0x00ff


	//----- nvinfo : EIATTR_EXIT_INSTR_OFFSETS
	.align		4
        /*0050*/ 	.byte	0x04, 0x1c
        /*0052*/ 	.short	(.L_19 - .L_18)


	//   ....[0]....
.L_18:
        /*0054*/ 	.word	0x00000330


	//----- nvinfo : EIATTR_REQNTID
	.align		4
.L_19:
        /*0058*/ 	.byte	0x04, 0x10
        /*005a*/ 	.short	(.L_21 - .L_20)
.L_20:
        /*005c*/ 	.word	0x00000100
        /*0060*/ 	.word	0x00000001
        /*0064*/ 	.word	0x00000001


	//----- nvinfo : EIATTR_CBANK_PARAM_SIZE
	.align		4
.L_21:
        /*0068*/ 	.byte	0x03, 0x19
        /*006a*/ 	.short	0x001c


	//----- nvinfo : EIATTR_PARAM_CBANK
	.align		4
        /*006c*/ 	.byte	0x04, 0x0a
        /*006e*/ 	.short	(.L_23 - .L_22)
	.align		4
.L_22:
        /*0070*/ 	.word	index@(.nv.constant0.triton_poi_fused_convolution_silu_13)
        /*0074*/ 	.short	0x0210
        /*0076*/ 	.short	0x001c


	//----- nvinfo : EIATTR_SW_WAR
	.align		4
.L_23:
        /*0078*/ 	.byte	0x04, 0x36
        /*007a*/ 	.short	(.L_25 - .L_24)
.L_24:
        /*007c*/ 	.word	0x00000008
.L_25:


//--------------------- .nv.callgraph             --------------------------
	.section	.nv.callgraph,"",@"SHT_CUDA_CALLGRAPH"
	.align	4
	.sectionentsize	8
	.align		4
        /*0000*/ 	.word	0x00000000
	.align		4
        /*0004*/ 	.word	0xffffffff
	.align		4
        /*0008*/ 	.word	0x00000000
	.align		4
        /*000c*/ 	.word	0xfffffffe
	.align		4
        /*0010*/ 	.word	0x00000000
	.align		4
        /*0014*/ 	.word	0xfffffffd
	.align		4
        /*0018*/ 	.word	0x00000000
	.align		4
        /*001c*/ 	.word	0xfffffffc


//--------------------- .text.triton_poi_fused_convolution_silu_13 --------------------------
	.section	.text.triton_poi_fused_convolution_silu_13,"ax",@progbits
	.align	128
        .global         triton_poi_fused_convolution_silu_13
        .type           triton_poi_fused_convolution_silu_13,@function
        .size           triton_poi_fused_convolution_silu_13,(.L_x_1 - triton_poi_fused_convolution_silu_13)
        .other          triton_poi_fused_convolution_silu_13,@"STO_CUDA_ENTRY STV_DEFAULT"
triton_poi_fused_convolution_silu_13:
.text.triton_poi_fused_convolution_silu_13:
[----:B------:R-:W-:Y:S01]  /*0000*/  LDC R1, c[0x0][0x28] ;  /* 0x00000a00ff017b82 */ /* 0x000fe20000000800 */
[----:B------:R-:W1:Y:S07]  /*0010*/  S2R R0, SR_TID.X ;  /* 0x0000000000007919 */ /* 0x000e6e0000002100 */
[----:B------:R-:W2:Y:S01]  /*0020*/  LDC.64 R6, c[0x0][0x218] ;  /* 0x00008600ff067b82 */ /* 0x000ea20000000a00 */
[----:B------:R-:W-:Y:S01]  /*0030*/  ULDC.64 UR4, c[0x0][0x208] ;  /* 0x0000820000047ab9 */ /* 0x000fe20000000a00 */
[----:B------:R-:W3:Y:S06]  /*0040*/  S2R R5, SR_CTAID.X ;  /* 0x0000000000057919 */ /* 0x000eec0000002500 */
[----:B------:R-:W4:Y:S01]  /*0050*/  LDC.64 R2, c[0x0][0x210] ;  /* 0x00008400ff027b82 */ /* 0x000f220000000a00 */
[----:B-1----:R-:W-:-:S04]  /*0060*/  SHF.L.U32 R0, R0, 0x1, RZ ;  /* 0x0000000100007819 */ /* 0x002fc800000006ff */
[----:B------:R-:W-:Y:S02]  /*0070*/  LOP3.LUT R0, R0, 0x1fe, RZ, 0xc0, !PT ;  /* 0x000001fe00007812 */ /* 0x000fe400078ec0ff */
[----:B---3--:R-:W-:Y:S02]  /*0080*/  SHF.R.S32.HI R4, RZ, 0x16, R5 ;  /* 0x00000016ff047819 */ /* 0x008fe40000011405 */
[----:B------:R-:W-:Y:S02]  /*0090*/  LEA R0, R5, R0, 0x9 ;  /* 0x0000000005007211 */ /* 0x000fe400078e48ff */
[----:B------:R-:W-:-:S03]  /*00a0*/  SGXT R5, R4, 0x1 ;  /* 0x000000010405781a */ /* 0x000fc60000000200 */
[----:B----4-:R-:W-:Y:S01]  /*00b0*/  IMAD.WIDE R2, R0, 0x4, R2 ;  /* 0x0000000400027825 */ /* 0x010fe200078e0202 */
[----:B------:R-:W-:-:S04]  /*00c0*/  LEA.HI R5, R5, R0, RZ, 0x8 ;  /* 0x0000000005057211 */ /* 0x000fc800078f40ff */
[----:B------:R-:W-:-:S04]  /*00d0*/  LOP3.LUT R5, R5, 0xffffff00, RZ, 0xc0, !PT ;  /* 0xffffff0005057812 */ /* 0x000fc800078ec0ff */
[----:B------:R-:W-:-:S05]  /*00e0*/  IADD3 R5, R0, -R5, RZ ;  /* 0x8000000500057210 */ /* 0x000fca0007ffe0ff */
[----:B--2---:R-:W-:Y:S02]  /*00f0*/  IMAD.WIDE R6, R5, 0x4, R6 ;  /* 0x0000000405067825 */ /* 0x004fe400078e0206 */
[----:B------:R-:W2:Y:S04]  /*0100*/  LDG.E.64 R4, desc[UR4][R2.64] ;  /* 0x0000000402047981 */ /* 0x000ea8000c1e1b00 */
[----:B------:R-:W2:Y:S02]  /*0110*/  LDG.E.EL.64 R6, desc[UR4][R6.64] ;  /* 0x0000000406067981 */ /* 0x000ea4000c2e1b00 */
[----:B--2---:R-:W-:Y:S01]  /*0120*/  FADD R4, R4, R6 ;  /* 0x0000000604047221 */ /* 0x004fe20000000000 */
[----:B------:R-:W-:-:S03]  /*0130*/  FADD R5, R5, R7 ;  /* 0x0000000705057221 */ /* 0x000fc60000000000 */
[----:B------:R-:W-:Y:S02]  /*0140*/  FADD R8, RZ, -R4 ;  /* 0x80000004ff087221 */ /* 0x000fe40000000000 */
[----:B------:R-:W-:Y:S02]  /*0150*/  STG.E.64 desc[UR4][R2.64], R4 ;  /* 0x0000000402007986 */ /* 0x000fe4000c101b04 */
[----:B------:R-:W-:Y:S01]  /*0160*/  FMUL R9, R8, 1.4426950216293334961 ;  /* 0x3fb8aa3b08097820 */ /* 0x000fe20000400000 */
[----:B------:R-:W-:-:S04]  /*0170*/  FADD R8, RZ, -R5 ;  /* 0x80000005ff087221 */ /* 0x000fc80000000000 */
[----:B------:R-:W-:Y:S01]  /*0180*/  FMUL R10, R8, 1.4426950216293334961 ;  /* 0x3fb8aa3b080a7820 */ /* 0x000fe20000400000 */
[----:B------:R-:W-:-:S04]  /*0190*/  FSETP.GEU.AND P0, PT, R9, -126, PT ;  /* 0xc2fc00000900780b */ /* 0x000fc80003f0e000 */
[----:B------:R-:W-:-:S09]  /*01a0*/  FSETP.GEU.AND P1, PT, R10, -126, PT ;  /* 0xc2fc00000a00780b */ /* 0x000fd20003f2e000 */
[----:B------:R-:W-:-:S04]  /*01b0*/  @!P0 FMUL R9, R9, 0.5 ;  /* 0x3f00000009098820 */ /* 0x000fc80000400000 */
[----:B------:R-:W-:Y:S01]  /*01c0*/  @!P1 FMUL R10, R10, 0.5 ;  /* 0x3f0000000a0a9820 */ /* 0x000fe20000400000 */
[----:B------:R-:W1:Y:S08]  /*01d0*/  MUFU.EX2 R8, R9 ;  /* 0x0000000900087308 */ /* 0x000e700000000800 */
[----:B------:R2:W3:Y:S01]  /*01e0*/  MUFU.EX2 R6, R10 ;  /* 0x0000000a00067308 */ /* 0x0004e20000000800 */
[----:B-1----:R-:W-:Y:S01]  /*01f0*/  @!P0 FMUL R8, R8, R8 ;  /* 0x0000000808088220 */ /* 0x002fe20000400000 */
[----:B--2---:R-:W-:-:S03]  /*0200*/  HFMA2.MMA R10, -RZ, RZ, 1.625, 0 ;  /* 0x3e800000ff0a7435 */ /* 0x004fc600000001ff */
[----:B------:R-:W-:Y:S01]  /*0210*/  FADD R8, R8, 1 ;  /* 0x3f80000008087421 */ /* 0x000fe20000000000 */
[----:B---3--:R-:W-:-:S04]  /*0220*/  @!P1 FMUL R6, R6, R6 ;  /* 0x0000000606069220 */ /* 0x008fc80000400000 */
[----:B------:R-:W-:Y:S01]  /*0230*/  FSETP.GT.AND P0, PT, R8, 8.50705917302346158658e+37, PT ;  /* 0x7e8000000800780b */ /* 0x000fe20003f04000 */
[----:B------:R-:W-:-:S03]  /*0240*/  FADD R11, R6, 1 ;  /* 0x3f800000060b7421 */ /* 0x000fc60000000000 */
[----:B------:R-:W-:Y:S01]  /*0250*/  FSEL R9, R10, 1, P0 ;  /* 0x3f8000000a097808 */ /* 0x000fe20000000000 */
[----:B------:R-:W1:Y:S01]  /*0260*/  LDC.64 R6, c[0x0][0x220] ;  /* 0x00008800ff067b82 */ /* 0x000e620000000a00 */
[----:B------:R-:W-:-:S04]  /*0270*/  FSETP.GT.AND P1, PT, R11, 8.50705917302346158658e+37, PT ;  /* 0x7e8000000b00780b */ /* 0x000fc80003f24000 */
[----:B------:R-:W-:-:S03]  /*0280*/  FSEL R10, R10, 1, P1 ;  /* 0x3f8000000a0a7808 */ /* 0x000fc60000800000 */
[----:B------:R-:W-:-:S06]  /*0290*/  @P0 FMUL R8, R8, 0.25 ;  /* 0x3e80000008080820 */ /* 0x000fcc0000400000 */
[----:B------:R-:W2:Y:S01]  /*02a0*/  MUFU.RCP R8, R8 ;  /* 0x0000000800087308 */ /* 0x000ea20000001000 */
[----:B------:R-:W-:-:S07]  /*02b0*/  @P1 FMUL R11, R11, 0.25 ;  /* 0x3e8000000b0b1820 */ /* 0x000fce0000400000 */
[----:B------:R-:W3:Y:S01]  /*02c0*/  MUFU.RCP R11, R11 ;  /* 0x0000000b000b7308 */ /* 0x000ee20000001000 */
[----:B-1----:R-:W-:-:S04]  /*02d0*/  IMAD.WIDE R6, R0, 0x4, R6 ;  /* 0x0000000400067825 */ /* 0x002fc800078e0206 */
[----:B--2---:R-:W-:-:S04]  /*02e0*/  FMUL R9, R8, R9 ;  /* 0x0000000908097220 */ /* 0x004fc80000400000 */
[----:B------:R-:W-:Y:S01]  /*02f0*/  FMUL R12, R4, R9 ;  /* 0x00000009040c7220 */ /* 0x000fe20000400000 */
[----:B---3--:R-:W-:-:S04]  /*0300*/  FMUL R10, R11, R10 ;  /* 0x0000000a0b0a7220 */ /* 0x008fc80000400000 */
[----:B------:R-:W-:-:S05]  /*0310*/  FMUL R13, R5, R10 ;  /* 0x0000000a050d7220 */ /* 0x000fca0000400000 */
[----:B------:R-:W-:Y:S01]  /*0320*/  STG.E.64 desc[UR4][R6.64], R12 ;  /* 0x0000000c06007986 */ /* 0x000fe2000c101b04 */
[----:B------:R-:W-:Y:S05]  /*0330*/  EXIT ;  /* 0x000000000000794d */ /* 0x000fea0003800000 */
.L_x_0:
[----:B------:R-:W-:-:S00]  /*0340*/  BRA `(.L_x_0) ;  /* 0xfffffffc00fc7947 */ /* 0x000fc0000383ffff */
[----:B------:R-:W-:-:S00]  /*0350*/  NOP ;  /* 0x0000000000007918 */ /* 0x000fc00000000000 */
        /* <DEDUP_REMOVED lines=10> */
.L_x_1:


//--------------------- .nv.constant0.triton_poi_fused_convolution_silu_13 --------------------------
	.section	.nv.constant0.triton_poi_fused_convolution_silu_13,"a",@progbits
	.sectionflags	@""
	.align	4
.nv.constant0.triton_poi_fused_convolution_silu_13:
	.zero		556
